	.headerflags	@"EF_CUDA_TEXMODE_UNIFIED EF_CUDA_64BIT_ADDRESS EF_CUDA_ACCELERATORS EF_CUDA_SM90 EF_CUDA_VIRTUAL_SM(EF_CUDA_SM90)"
	.elftype	@"ET_EXEC"


//--------------------- .nv.info                  --------------------------
	.section	.nv.info,"",@"SHT_CUDA_INFO"
	.align	4


	//----- nvinfo : EIATTR_REGCOUNT
	.align		4
        /*0000*/ 	.byte	0x04, 0x2f
        /*0002*/ 	.short	(.L_3 - .L_2)
	.align		4
.L_2:
        /*0004*/ 	.word	index@(triton_poi_fused__native_batch_norm_legit_no_training_add_relu_11)
        /*0008*/ 	.word	0x00000020


	//----- nvinfo : EIATTR_MIN_STACK_SIZE
	.align		4
.L_3:
        /*000c*/ 	.byte	0x04, 0x12
        /*000e*/ 	.short	(.L_5 - .L_4)
	.align		4
.L_4:
        /*0010*/ 	.word	index@(triton_poi_fused__native_batch_norm_legit_no_training_add_relu_11)
        /*0014*/ 	.word	0x00000000


	//----- nvinfo : EIATTR_FRAME_SIZE
	.align		4
.L_5:
        /*0018*/ 	.byte	0x04, 0x11
        /*001a*/ 	.short	(.L_7 - .L_6)
	.align		4
.L_6:
        /*001c*/ 	.word	index@(triton_poi_fused__native_batch_norm_legit_no_training_add_relu_11)
        /*0020*/ 	.word	0x00000000


	//----- nvinfo : EIATTR_MIN_STACK_SIZE
	.align		4
.L_7:
        /*0024*/ 	.byte	0x04, 0x12
        /*0026*/ 	.short	(.L_9 - .L_8)
	.align		4
.L_8:
        /*0028*/ 	.word	index@(triton_poi_fused__native_batch_norm_legit_no_training_add_relu_11)
        /*002c*/ 	.word	0x00000000
.L_9:


//--------------------- .nv.info.triton_poi_fused__native_batch_norm_legit_no_training_add_relu_11 --------------------------
	.section	.nv.info.triton_poi_fused__native_batch_norm_legit_no_training_add_relu_11,"",@"SHT_CUDA_INFO"
	.sectionflags	@""
	.align	4


	//----- nvinfo : EIATTR_CUDA_API_VERSION
	.align		4
        /*0000*/ 	.byte	0x04, 0x37
        /*0002*/ 	.short	(.L_11 - .L_10)
.L_10:
        /*0004*/ 	.word	0x0000007c


	//----- nvinfo : EIATTR_KPARAM_INFO
	.align		4
.L_11:
        /*0008*/ 	.byte	0x04, 0x17
        /*000a*/ 	.short	(.L_13 - .L_12)
.L_12:
        /*000c*/ 	.word	0x00000000
        /*0010*/ 	.short	0x000b
        /*0012*/ 	.short	0x0058
        /*0014*/ 	.byte	0x00, 0xf0, 0x11, 0x00


	//----- nvinfo : EIATTR_KPARAM_INFO
	.align		4
.L_13:
        /*0018*/ 	.byte	0x04, 0x17
        /*001a*/ 	.short	(.L_15 - .L_14)
.L_14:
        /*001c*/ 	.word	0x00000000
        /*0020*/ 	.short	0x000a
        /*0022*/ 	.short	0x0050
        /*0024*/ 	.byte	0x00, 0xf4, 0x21, 0x00


	//----- nvinfo : EIATTR_KPARAM_INFO
	.align		4
.L_15:
        /*0028*/ 	.byte	0x04, 0x17
        /*002a*/ 	.short	(.L_17 - .L_16)
.L_16:
        /*002c*/ 	.word	0x00000000
        /*0030*/ 	.short	0x0009
        /*0032*/ 	.short	0x0048
        /*0034*/ 	.byte	0x00, 0xf4, 0x21, 0x00


	//----- nvinfo : EIATTR_KPARAM_INFO
	.align		4
.L_17:
        /*0038*/ 	.byte	0x04, 0x17
        /*003a*/ 	.short	(.L_19 - .L_18)
.L_18:
        /*003c*/ 	.word	0x00000000
        /*0040*/ 	.short	0x0008
        /*0042*/ 	.short	0x0040
        /*0044*/ 	.byte	0x00, 0xf4, 0x21, 0x00


	//----- nvinfo : EIATTR_KPARAM_INFO
	.align		4
.L_19:
        /*0048*/ 	.byte	0x04, 0x17
        /*004a*/ 	.short	(.L_21 - .L_20)
.L_20:
        /*004c*/ 	.word	0x00000000
        /*0050*/ 	.short	0x0007
        /*0052*/ 	.short	0x0038
        /*0054*/ 	.byte	0x00, 0xf4, 0x21, 0x00


	//----- nvinfo : EIATTR_KPARAM_INFO
	.align		4
.L_21:
        /*0058*/ 	.byte	0x04, 0x17
        /*005a*/ 	.short	(.L_23 - .L_22)
.L_22:
        /*005c*/ 	.word	0x00000000
        /*0060*/ 	.short	0x0006
        /*0062*/ 	.short	0x0030
        /*0064*/ 	.byte	0x00, 0xf4, 0x21, 0x00


	//----- nvinfo : EIATTR_KPARAM_INFO
	.align		4
.L_23:
        /*0068*/ 	.byte	0x04, 0x17
        /*006a*/ 	.short	(.L_25 - .L_24)
.L_24:
        /*006c*/ 	.word	0x00000000
        /*0070*/ 	.short	0x0005
        /*0072*/ 	.short	0x0028
        /*0074*/ 	.byte	0x00, 0xf4, 0x21, 0x00


	//----- nvinfo : EIATTR_KPARAM_INFO
	.align		4
.L_25:
        /*0078*/ 	.byte	0x04, 0x17
        /*007a*/ 	.short	(.L_27 - .L_26)
.L_26:
        /*007c*/ 	.word	0x00000000
        /*0080*/ 	.short	0x0004
        /*0082*/ 	.short	0x0020
        /*0084*/ 	.byte	0x00, 0xf4, 0x21, 0x00


	//----- nvinfo : EIATTR_KPARAM_INFO
	.align		4
.L_27:
        /*0088*/ 	.byte	0x04, 0x17
        /*008a*/ 	.short	(.L_29 - .L_28)
.L_28:
        /*008c*/ 	.word	0x00000000
        /*0090*/ 	.short	0x0003
        /*0092*/ 	.short	0x0018
        /*0094*/ 	.byte	0x00, 0xf4, 0x21, 0x00


	//----- nvinfo : EIATTR_KPARAM_INFO
	.align		4
.L_29:
        /*0098*/ 	.byte	0x04, 0x17
        /*009a*/ 	.short	(.L_31 - .L_30)
.L_30:
        /*009c*/ 	.word	0x00000000
        /*00a0*/ 	.short	0x0002
        /*00a2*/ 	.short	0x0010
        /*00a4*/ 	.byte	0x00, 0xf4, 0x21, 0x00


	//----- nvinfo : EIATTR_KPARAM_INFO
	.align		4
.L_31:
        /*00a8*/ 	.byte	0x04, 0x17
        /*00aa*/ 	.short	(.L_33 - .L_32)
.L_32:
        /*00ac*/ 	.word	0x00000000
        /*00b0*/ 	.short	0x0001
        /*00b2*/ 	.short	0x0008
        /*00b4*/ 	.byte	0x00, 0xf4, 0x21, 0x00


	//----- nvinfo : EIATTR_KPARAM_INFO
	.align		4
.L_33:
        /*00b8*/ 	.byte	0x04, 0x17
        /*00ba*/ 	.short	(.L_35 - .L_34)
.L_34:
        /*00bc*/ 	.word	0x00000000
        /*00c0*/ 	.short	0x0000
        /*00c2*/ 	.short	0x0000
        /*00c4*/ 	.byte	0x00, 0xf4, 0x21, 0x00


	//----- nvinfo : EIATTR_SPARSE_MMA_MASK
	.align		4
.L_35:
        /*00c8*/ 	.byte	0x03, 0x50
        /*00ca*/ 	.short	0x0000


	//----- nvinfo : EIATTR_MAXREG_COUNT
	.align		4
        /*00cc*/ 	.byte	0x03, 0x1b
        /*00ce*/ 	.short	0x00ff


	//----- nvinfo : EIATTR_EXIT_INSTR_OFFSETS
	.align		4
        /*00d0*/ 	.byte	0x04, 0x1c
        /*00d2*/ 	.short	(.L_37 - .L_36)


	//   ....[0]....
.L_36:
        /*00d4*/ 	.word	0x00000680


	//----- nvinfo : EIATTR_REQNTID
	.align		4
.L_37:
        /*00d8*/ 	.byte	0x04, 0x10
        /*00da*/ 	.short	(.L_39 - .L_38)
.L_38:
        /*00dc*/ 	.word	0x00000100
        /*00e0*/ 	.word	0x00000001
        /*00e4*/ 	.word	0x00000001


	//----- nvinfo : EIATTR_CBANK_PARAM_SIZE
	.align		4
.L_39:
        /*00e8*/ 	.byte	0x03, 0x19
        /*00ea*/ 	.short	0x005c


	//----- nvinfo : EIATTR_PARAM_CBANK
	.align		4
        /*00ec*/ 	.byte	0x04, 0x0a
        /*00ee*/ 	.short	(.L_41 - .L_40)
	.align		4
.L_40:
        /*00f0*/ 	.word	index@(.nv.constant0.triton_poi_fused__native_batch_norm_legit_no_training_add_relu_11)
        /*00f4*/ 	.short	0x0210
        /*00f6*/ 	.short	0x005c


	//----- nvinfo : EIATTR_SW_WAR
	.align		4
.L_41:
        /*00f8*/ 	.byte	0x04, 0x36
        /*00fa*/ 	.short	(.L_43 - .L_42)
.L_42:
        /*00fc*/ 	.word	0x00000008
.L_43:


//--------------------- .nv.callgraph             --------------------------
	.section	.nv.callgraph,"",@"SHT_CUDA_CALLGRAPH"
	.align	4
	.sectionentsize	8
	.align		4
        /*0000*/ 	.word	0x00000000
	.align		4
        /*0004*/ 	.word	0xffffffff
	.align		4
        /*0008*/ 	.word	0x00000000
	.align		4
        /*000c*/ 	.word	0xfffffffe
	.align		4
        /*0010*/ 	.word	0x00000000
	.align		4
        /*0014*/ 	.word	0xfffffffd
	.align		4
        /*0018*/ 	.word	0x00000000
	.align		4
        /*001c*/ 	.word	0xfffffffc


//--------------------- .nv.constant4             --------------------------
	.section	.nv.constant4,"a",@progbits
	.align	8
	.align		8
.nv.constant4:
        /*0000*/ 	.dword	_$_str
	.align		8
        /*0008*/ 	.dword	_$_str_$_2


//--------------------- .text.triton_poi_fused__native_batch_norm_legit_no_training_add_relu_11 --------------------------
	.section	.text.triton_poi_fused__native_batch_norm_legit_no_training_add_relu_11,"ax",@progbits
	.align	128
        .global         triton_poi_fused__native_batch_norm_legit_no_training_add_relu_11
        .type           triton_poi_fused__native_batch_norm_legit_no_training_add_relu_11,@function
        .size           triton_poi_fused__native_batch_norm_legit_no_training_add_relu_11,(.L_x_1 - triton_poi_fused__native_batch_norm_legit_no_training_add_relu_11)
        .other          triton_poi_fused__native_batch_norm_legit_no_training_add_relu_11,@"STO_CUDA_ENTRY STV_DEFAULT"
triton_poi_fused__native_batch_norm_legit_no_training_add_relu_11:
.text.triton_poi_fused__native_batch_norm_legit_no_training_add_relu_11:
[----:B------:R-:W-:Y:S01]  /*0000*/  LDC R1, c[0x0][0x28] ;  /* 0x00000a00ff017b82 */ /* 0x000fe20000000800 */
[----:B------:R-:W1:Y:S07]  /*0010*/  S2R R0, SR_TID.X ;  /* 0x0000000000007919 */ /* 0x000e6e0000002100 */
[----:B------:R-:W2:Y:S01]  /*0020*/  LDC.64 R6, c[0x0][0x228] ;  /* 0x00008a00ff067b82 */ /* 0x000ea20000000a00 */
[----:B------:R-:W-:Y:S01]  /*0030*/  ULDC.64 UR4, c[0x0][0x208] ;  /* 0x0000820000047ab9 */ /* 0x000fe20000000a00 */
[----:B------:R-:W3:Y:S06]  /*0040*/  S2R R5, SR_CTAID.X ;  /* 0x0000000000057919 */ /* 0x000eec0000002500 */
[----:B------:R-:W4:Y:S08]  /*0050*/  LDC.64 R12, c[0x0][0x218] ;  /* 0x00008600ff0c7b82 */ /* 0x000f300000000a00 */
[----:B------:R-:W5:Y:S08]  /*0060*/  LDC.64 R14, c[0x0][0x240] ;  /* 0x00009000ff0e7b82 */ /* 0x000f700000000a00 */
[----:B------:R-:W4:Y:S01]  /*0070*/  LDC.64 R16, c[0x0][0x220] ;  /* 0x00008800ff107b82 */ /* 0x000f220000000a00 */
[----:B-1----:R-:W-:-:S07]  /*0080*/  SHF.L.U32 R0, R0, 0x1, RZ ;  /* 0x0000000100007819 */ /* 0x002fce00000006ff */
[----:B------:R-:W1:Y:S01]  /*0090*/  LDC.64 R18, c[0x0][0x248] ;  /* 0x00009200ff127b82 */ /* 0x000e620000000a00 */
[----:B---3--:R-:W-:Y:S02]  /*00a0*/  SHF.R.S32.HI R3, RZ, 0x16, R5 ;  /* 0x00000016ff037819 */ /* 0x008fe40000011405 */
[----:B------:R-:W-:Y:S02]  /*00b0*/  LOP3.LUT R0, R0, 0x1fe, RZ, 0xc0, !PT ;  /* 0x000001fe00007812 */ /* 0x000fe400078ec0ff */
[----:B------:R-:W-:-:S03]  /*00c0*/  SGXT R3, R3, 0x1 ;  /* 0x000000010303781a */ /* 0x000fc60000000200 */
[----:B------:R-:W3:Y:S01]  /*00d0*/  LDC.64 R8, c[0x0][0x238] ;  /* 0x00008e00ff087b82 */ /* 0x000ee20000000a00 */
[----:B------:R-:W-:-:S04]  /*00e0*/  LEA R0, R5, R0, 0x9 ;  /* 0x0000000005007211 */ /* 0x000fc800078e48ff */
[----:B------:R-:W-:-:S03]  /*00f0*/  LEA.HI R4, R3, R0, RZ, 0x6 ;  /* 0x0000000003047211 */ /* 0x000fc600078f30ff */
[----:B------:R-:W1:Y:S01]  /*0100*/  LDC.64 R2, c[0x0][0x250] ;  /* 0x00009400ff027b82 */ /* 0x000e620000000a00 */
[----:B------:R-:W-:-:S04]  /*0110*/  LOP3.LUT R21, R4, 0xffffffc0, RZ, 0xc0, !PT ;  /* 0xffffffc004157812 */ /* 0x000fc800078ec0ff */
[----:B------:R-:W-:-:S03]  /*0120*/  IADD3 R21, R0, -R21, RZ ;  /* 0x8000001500157210 */ /* 0x000fc60007ffe0ff */
[----:B------:R-:W3:Y:S02]  /*0130*/  LDC.64 R22, c[0x0][0x230] ;  /* 0x00008c00ff167b82 */ /* 0x000ee40000000a00 */
[----:B--2---:R-:W-:-:S06]  /*0140*/  IMAD.WIDE R6, R21, 0x4, R6 ;  /* 0x0000000415067825 */ /* 0x004fcc00078e0206 */
[----:B------:R-:W2:Y:S01]  /*0150*/  LDG.E.EL.64 R6, desc[UR4][R6.64] ;  /* 0x0000000406067981 */ /* 0x000ea2000c2e1b00 */
[----:B------:R-:W3:Y:S01]  /*0160*/  LDC.64 R10, c[0x0][0x258] ;  /* 0x00009600ff0a7b82 */ /* 0x000ee20000000a00 */
[----:B01----:R-:W-:-:S07]  /*0170*/  IMAD.WIDE R2, R21, 0x4, R2 ;  /* 0x0000000415027825 */ /* 0x003fce00078e0202 */
[----:B------:R-:W0:Y:S01]  /*0180*/  LDC.64 R4, c[0x0][0x260] ;  /* 0x00009800ff047b82 */ /* 0x000e220000000a00 */
[----:B------:R-:W2:Y:S01]  /*0190*/  LDG.E.EL.64 R2, desc[UR4][R2.64] ;  /* 0x0000000402027981 */ /* 0x000ea2000c2e1b00 */
[----:B----4-:R-:W-:-:S04]  /*01a0*/  IMAD.WIDE R12, R0, 0x4, R12 ;  /* 0x00000004000c7825 */ /* 0x010fc800078e020c */
[----:B-----5:R-:W-:Y:S02]  /*01b0*/  IMAD.WIDE R14, R0, 0x4, R14 ;  /* 0x00000004000e7825 */ /* 0x020fe400078e020e */
[----:B------:R-:W4:Y:S02]  /*01c0*/  LDG.E.64 R12, desc[UR4][R12.64] ;  /* 0x000000040c0c7981 */ /* 0x000f24000c1e1b00 */
[C---:B------:R-:W-:Y:S02]  /*01d0*/  IMAD.WIDE R16, R21.reuse, 0x4, R16 ;  /* 0x0000000415107825 */ /* 0x040fe400078e0210 */
[----:B------:R-:W5:Y:S02]  /*01e0*/  LDG.E.64 R14, desc[UR4][R14.64] ;  /* 0x000000040e0e7981 */ /* 0x000f64000c1e1b00 */
[C---:B------:R-:W-:Y:S02]  /*01f0*/  IMAD.WIDE R18, R21.reuse, 0x4, R18 ;  /* 0x0000000415127825 */ /* 0x040fe400078e0212 */
[----:B------:R-:W4:Y:S02]  /*0200*/  LDG.E.EL.64 R16, desc[UR4][R16.64] ;  /* 0x0000000410107981 */ /* 0x000f24000c2e1b00 */
[----:B---3--:R-:W-:-:S02]  /*0210*/  IMAD.WIDE R24, R21, 0x4, R8 ;  /* 0x0000000415187825 */ /* 0x008fc400078e0208 */
[----:B------:R-:W5:Y:S02]  /*0220*/  LDG.E.EL.64 R18, desc[UR4][R18.64] ;  /* 0x0000000412127981 */ /* 0x000f64000c2e1b00 */
[----:B------:R-:W-:-:S04]  /*0230*/  IMAD.WIDE R22, R21, 0x4, R22 ;  /* 0x0000000415167825 */ /* 0x000fc800078e0216 */
[C---:B------:R-:W-:Y:S02]  /*0240*/  IMAD.WIDE R10, R21.reuse, 0x4, R10 ;  /* 0x00000004150a7825 */ /* 0x040fe400078e020a */
[----:B------:R-:W3:Y:S02]  /*0250*/  LDG.E.EL.64 R22, desc[UR4][R22.64] ;  /* 0x0000000416167981 */ /* 0x000ee4000c2e1b00 */
[----:B0-----:R-:W-:Y:S02]  /*0260*/  IMAD.WIDE R8, R21, 0x4, R4 ;  /* 0x0000000415087825 */ /* 0x001fe400078e0204 */
[----:B------:R0:W3:Y:S04]  /*0270*/  LDG.E.EL.64 R4, desc[UR4][R24.64] ;  /* 0x0000000418047981 */ /* 0x0000e8000c2e1b00 */
[----:B------:R-:W3:Y:S04]  /*0280*/  LDG.E.EL.64 R10, desc[UR4][R10.64] ;  /* 0x000000040a0a7981 */ /* 0x000ee8000c2e1b00 */
[----:B------:R-:W3:Y:S01]  /*0290*/  LDG.E.EL.64 R8, desc[UR4][R8.64] ;  /* 0x0000000408087981 */ /* 0x000ee2000c2e1b00 */
[----:B--2---:R-:W-:Y:S01]  /*02a0*/  FADD R6, R6, 9.9999997473787516356e-06 ;  /* 0x3727c5ac06067421 */ /* 0x004fe20000000000 */
[----:B------:R-:W-:-:S05]  /*02b0*/  FADD R7, R7, 9.9999997473787516356e-06 ;  /* 0x3727c5ac07077421 */ /* 0x000fca0000000000 */
[----:B------:R-:W1:Y:S01]  /*02c0*/  MUFU.SQRT R6, R6 ;  /* 0x0000000600067308 */ /* 0x000e620000002000 */
[----:B------:R-:W-:Y:S01]  /*02d0*/  FADD R20, R2, 9.9999997473787516356e-06 ;  /* 0x3727c5ac02147421 */ /* 0x000fe20000000000 */
[----:B------:R-:W-:-:S06]  /*02e0*/  FADD R3, R3, 9.9999997473787516356e-06 ;  /* 0x3727c5ac03037421 */ /* 0x000fcc0000000000 */
[----:B------:R-:W2:Y:S08]  /*02f0*/  MUFU.SQRT R21, R7 ;  /* 0x0000000700157308 */ /* 0x000eb00000002000 */
[----:B------:R-:W4:Y:S01]  /*0300*/  MUFU.SQRT R26, R20 ;  /* 0x00000014001a7308 */ /* 0x000f220000002000 */
[----:B-1----:R-:W-:-:S07]  /*0310*/  FSETP.GT.AND P6, PT, R6, 8.50705917302346158658e+37, PT ;  /* 0x7e8000000600780b */ /* 0x002fce0003fc4000 */
[----:B0-----:R-:W0:Y:S01]  /*0320*/  MUFU.SQRT R25, R3 ;  /* 0x0000000300197308 */ /* 0x001e220000002000 */
[----:B------:R-:W-:Y:S01]  /*0330*/  HFMA2.MMA R2, -RZ, RZ, 1.625, 0 ;  /* 0x3e800000ff027435 */ /* 0x000fe200000001ff */
[----:B------:R-:W-:Y:S02]  /*0340*/  FSETP.GEU.AND P5, PT, R6, 1.175494350822287508e-38, PT ;  /* 0x008000000600780b */ /* 0x000fe40003fae000 */
[C---:B--2---:R-:W-:Y:S02]  /*0350*/  FSETP.GT.AND P4, PT, R21.reuse, 8.50705917302346158658e+37, PT ;  /* 0x7e8000001500780b */ /* 0x044fe40003f84000 */
[C---:B----4-:R-:W-:Y:S02]  /*0360*/  FSETP.GT.AND P3, PT, R26.reuse, 8.50705917302346158658e+37, PT ;  /* 0x7e8000001a00780b */ /* 0x050fe40003f64000 */
[----:B------:R-:W-:Y:S01]  /*0370*/  FSETP.GEU.AND P0, PT, R26, 1.175494350822287508e-38, PT ;  /* 0x008000001a00780b */ /* 0x000fe20003f0e000 */
[----:B------:R-:W-:Y:S01]  /*0380*/  @P6 FMUL R6, R6, 0.25 ;  /* 0x3e80000006066820 */ /* 0x000fe20000400000 */
[----:B------:R-:W-:-:S02]  /*0390*/  FSETP.GEU.AND P2, PT, R21, 1.175494350822287508e-38, PT ;  /* 0x008000001500780b */ /* 0x000fc40003f4e000 */
[C---:B0-----:R-:W-:Y:S02]  /*03a0*/  FSETP.GT.AND P1, PT, R25.reuse, 8.50705917302346158658e+37, PT ;  /* 0x7e8000001900780b */ /* 0x041fe40003f24000 */
[----:B------:R-:W-:Y:S02]  /*03b0*/  FSEL R3, R2, 1, P6 ;  /* 0x3f80000002037808 */ /* 0x000fe40003000000 */
[----:B------:R-:W-:Y:S01]  /*03c0*/  FSETP.GEU.AND P6, PT, R25, 1.175494350822287508e-38, PT ;  /* 0x008000001900780b */ /* 0x000fe20003fce000 */
[----:B------:R-:W-:Y:S02]  /*03d0*/  @!P5 FMUL R6, R6, 16777216 ;  /* 0x4b8000000606d820 */ /* 0x000fe40000400000 */
[----:B------:R-:W-:Y:S01]  /*03e0*/  @P3 FMUL R26, R26, 0.25 ;  /* 0x3e8000001a1a3820 */ /* 0x000fe20000400000 */
[----:B------:R-:W-:Y:S01]  /*03f0*/  @P4 FMUL R21, R21, 0.25 ;  /* 0x3e80000015154820 */ /* 0x000fe20000400000 */
[----:B------:R-:W0:Y:S02]  /*0400*/  MUFU.RCP R20, R6 ;  /* 0x0000000600147308 */ /* 0x000e240000001000 */
[----:B------:R-:W-:Y:S01]  /*0410*/  @!P0 FMUL R26, R26, 16777216 ;  /* 0x4b8000001a1a8820 */ /* 0x000fe20000400000 */
[----:B------:R-:W-:Y:S01]  /*0420*/  @!P2 FMUL R21, R21, 16777216 ;  /* 0x4b8000001515a820 */ /* 0x000fe20000400000 */
[----:B------:R-:W-:-:S04]  /*0430*/  @P1 FMUL R25, R25, 0.25 ;  /* 0x3e80000019191820 */ /* 0x000fc80000400000 */
[----:B------:R-:W-:Y:S01]  /*0440*/  @!P6 FMUL R25, R25, 16777216 ;  /* 0x4b8000001919e820 */ /* 0x000fe20000400000 */
[----:B------:R-:W1:Y:S01]  /*0450*/  MUFU.RCP R7, R26 ;  /* 0x0000001a00077308 */ /* 0x000e620000001000 */
[----:B------:R-:W-:Y:S01]  /*0460*/  @!P5 FMUL R3, R3, 16777216 ;  /* 0x4b8000000303d820 */ /* 0x000fe20000400000 */
[----:B------:R-:W-:-:S06]  /*0470*/  FSEL R28, R2, 1, P3 ;  /* 0x3f800000021c7808 */ /* 0x000fcc0001800000 */
[----:B------:R-:W2:Y:S01]  /*0480*/  MUFU.RCP R21, R21 ;  /* 0x0000001500157308 */ /* 0x000ea20000001000 */
[----:B------:R-:W-:-:S07]  /*0490*/  FSEL R24, R2, 1, P4 ;  /* 0x3f80000002187808 */ /* 0x000fce0002000000 */
[----:B------:R-:W4:Y:S01]  /*04a0*/  MUFU.RCP R6, R25 ;  /* 0x0000001900067308 */ /* 0x000f220000001000 */
[----:B------:R-:W-:Y:S01]  /*04b0*/  FSEL R27, R2, 1, P1 ;  /* 0x3f800000021b7808 */ /* 0x000fe20000800000 */
[----:B0-----:R-:W-:Y:S01]  /*04c0*/  FMUL R20, R20, R3 ;  /* 0x0000000314147220 */ /* 0x001fe20000400000 */
[----:B------:R-:W-:Y:S01]  /*04d0*/  @!P0 FMUL R28, R28, 16777216 ;  /* 0x4b8000001c1c8820 */ /* 0x000fe20000400000 */
[----:B------:R-:W0:Y:S01]  /*04e0*/  LDC.64 R2, c[0x0][0x210] ;  /* 0x00008400ff027b82 */ /* 0x000e220000000a00 */
[----:B------:R-:W-:Y:S01]  /*04f0*/  @!P2 FMUL R24, R24, 16777216 ;  /* 0x4b8000001818a820 */ /* 0x000fe20000400000 */
[----:B------:R-:W-:Y:S01]  /*0500*/  @!P6 FMUL R27, R27, 16777216 ;  /* 0x4b8000001b1be820 */ /* 0x000fe20000400000 */
[----:B-1----:R-:W-:Y:S01]  /*0510*/  FMUL R7, R7, R28 ;  /* 0x0000001c07077220 */ /* 0x002fe20000400000 */
[----:B------:R-:W-:Y:S01]  /*0520*/  FADD R29, R12, -R16 ;  /* 0x800000100c1d7221 */ /* 0x000fe20000000000 */
[----:B-----5:R-:W-:Y:S01]  /*0530*/  FADD R14, R14, -R18 ;  /* 0x800000120e0e7221 */ /* 0x020fe20000000000 */
[----:B--2---:R-:W-:Y:S01]  /*0540*/  FMUL R21, R21, R24 ;  /* 0x0000001815157220 */ /* 0x004fe20000400000 */
[----:B------:R-:W-:Y:S01]  /*0550*/  FADD R12, R13, -R17 ;  /* 0x800000110d0c7221 */ /* 0x000fe20000000000 */
[----:B------:R-:W-:Y:S01]  /*0560*/  FADD R15, R15, -R19 ;  /* 0x800000130f0f7221 */ /* 0x000fe20000000000 */
[----:B------:R-:W-:Y:S01]  /*0570*/  FMUL R29, R20, R29 ;  /* 0x0000001d141d7220 */ /* 0x000fe20000400000 */
[----:B------:R-:W-:Y:S01]  /*0580*/  FMUL R7, R7, R14 ;  /* 0x0000000e07077220 */ /* 0x000fe20000400000 */
[----:B----4-:R-:W-:Y:S01]  /*0590*/  FMUL R6, R6, R27 ;  /* 0x0000001b06067220 */ /* 0x010fe20000400000 */
[----:B------:R-:W-:Y:S01]  /*05a0*/  FMUL R12, R21, R12 ;  /* 0x0000000c150c7220 */ /* 0x000fe20000400000 */
[----:B---3--:R-:W-:Y:S01]  /*05b0*/  FFMA R4, R22, R29, R4 ;  /* 0x0000001d16047223 */ /* 0x008fe20000000004 */
[----:B------:R-:W-:Y:S01]  /*05c0*/  FFMA R7, R10, R7, R8 ;  /* 0x000000070a077223 */ /* 0x000fe20000000008 */
[----:B------:R-:W-:Y:S01]  /*05d0*/  FMUL R6, R6, R15 ;  /* 0x0000000f06067220 */ /* 0x000fe20000400000 */
[----:B------:R-:W-:-:S03]  /*05e0*/  FFMA R5, R23, R12, R5 ;  /* 0x0000000c17057223 */ /* 0x000fc60000000005 */
[----:B------:R-:W-:Y:S01]  /*05f0*/  FFMA R6, R11, R6, R9 ;  /* 0x000000060b067223 */ /* 0x000fe20000000009 */
[C---:B------:R-:W-:Y:S01]  /*0600*/  FSETP.GEU.AND P0, PT, R4.reuse, -R7, PT ;  /* 0x800000070400720b */ /* 0x040fe20003f0e000 */
[----:B------:R-:W-:Y:S02]  /*0610*/  FADD R4, R4, R7 ;  /* 0x0000000704047221 */ /* 0x000fe40000000000 */
[C---:B------:R-:W-:Y:S01]  /*0620*/  FADD R7, R5.reuse, R6 ;  /* 0x0000000605077221 */ /* 0x040fe20000000000 */
[----:B------:R-:W-:Y:S01]  /*0630*/  FSETP.GEU.AND P1, PT, R5, -R6, PT ;  /* 0x800000060500720b */ /* 0x000fe20003f2e000 */
[----:B0-----:R-:W-:Y:S01]  /*0640*/  IMAD.WIDE R2, R0, 0x4, R2 ;  /* 0x0000000400027825 */ /* 0x001fe200078e0202 */
[----:B------:R-:W-:Y:S02]  /*0650*/  FSEL R4, R4, RZ, P0 ;  /* 0x000000ff04047208 */ /* 0x000fe40000000000 */
[----:B------:R-:W-:-:S05]  /*0660*/  FSEL R5, R7, RZ, P1 ;  /* 0x000000ff07057208 */ /* 0x000fca0000800000 */
[----:B------:R-:W-:Y:S01]  /*0670*/  STG.E.64 desc[UR4][R2.64], R4 ;  /* 0x0000000402007986 */ /* 0x000fe2000c101b04 */
[----:B------:R-:W-:Y:S05]  /*0680*/  EXIT ;  /* 0x000000000000794d */ /* 0x000fea0003800000 */
.L_x_0:
[----:B------:R-:W-:-:S00]  /*0690*/  BRA `(.L_x_0) ;  /* 0xfffffffc00fc7947 */ /* 0x000fc0000383ffff */
[----:B------:R-:W-:-:S00]  /*06a0*/  NOP ;  /* 0x0000000000007918 */ /* 0x000fc00000000000 */
        /* <DEDUP_REMOVED lines=13> */
.L_x_1:


//--------------------- .nv.global.init           --------------------------
	.section	.nv.global.init,"aw",@progbits
.nv.global.init:
	.type		_$_str,@object
	.size		_$_str,(_$_str_$_2 - _$_str)
_$_str:
        /*0000*/ 	.byte	0x5f, 0x5f, 0x43, 0x55, 0x44, 0x41, 0x5f, 0x46, 0x54, 0x5a, 0x00
	.type		_$_str_$_2,@object
	.size		_$_str_$_2,(.L_1 - _$_str_$_2)
_$_str_$_2:
        /*000b*/ 	.byte	0x5f, 0x5f, 0x43, 0x55, 0x44, 0x41, 0x5f, 0x50, 0x52, 0x45, 0x43, 0x5f, 0x53, 0x51, 0x52, 0x54
        /*001b*/ 	.byte	0x00
.L_1:


//--------------------- .nv.constant0.triton_poi_fused__native_batch_norm_legit_no_training_add_relu_11 --------------------------
	.section	.nv.constant0.triton_poi_fused__native_batch_norm_legit_no_training_add_relu_11,"a",@progbits
	.sectionflags	@""
	.align	4
.nv.constant0.triton_poi_fused__native_batch_norm_legit_no_training_add_relu_11:
	.zero		620
